	.headerflags	@"EF_CUDA_TEXMODE_UNIFIED EF_CUDA_64BIT_ADDRESS EF_CUDA_SM86 EF_CUDA_VIRTUAL_SM(EF_CUDA_SM86)"
	.elftype	@"ET_EXEC"


//--------------------- .nv.info                  --------------------------
	.section	.nv.info,"",@"SHT_CUDA_INFO"
	.align	4


	//----- nvinfo : EIATTR_REGCOUNT
	.align		4
        /*0000*/ 	.byte	0x04, 0x2f
        /*0002*/ 	.short	(.L_1 - .L_0)
	.align		4
.L_0:
        /*0004*/ 	.word	index@(triton_)
        /*0008*/ 	.word	0x0000001c


	//----- nvinfo : EIATTR_MAX_STACK_SIZE
	.align		4
.L_1:
        /*000c*/ 	.byte	0x04, 0x23
        /*000e*/ 	.short	(.L_3 - .L_2)
	.align		4
.L_2:
        /*0010*/ 	.word	index@(triton_)
        /*0014*/ 	.word	0x00000000


	//----- nvinfo : EIATTR_MIN_STACK_SIZE
	.align		4
.L_3:
        /*0018*/ 	.byte	0x04, 0x12
        /*001a*/ 	.short	(.L_5 - .L_4)
	.align		4
.L_4:
        /*001c*/ 	.word	index@(triton_)
        /*0020*/ 	.word	0x00000000


	//----- nvinfo : EIATTR_FRAME_SIZE
	.align		4
.L_5:
        /*0024*/ 	.byte	0x04, 0x11
        /*0026*/ 	.short	(.L_7 - .L_6)
	.align		4
.L_6:
        /*0028*/ 	.word	index@(triton_)
        /*002c*/ 	.word	0x00000000
.L_7:


//--------------------- .nv.info.triton_          --------------------------
	.section	.nv.info.triton_,"",@"SHT_CUDA_INFO"
	.align	4


	//----- nvinfo : EIATTR_CUDA_API_VERSION
	.align		4
        /*0000*/ 	.byte	0x04, 0x37
        /*0002*/ 	.short	(.L_9 - .L_8)
.L_8:
        /*0004*/ 	.word	0x0000007b


	//----- nvinfo : EIATTR_SW2861232_WAR
	.align		4
.L_9:
        /*0008*/ 	.byte	0x01, 0x35
	.zero		2


	//----- nvinfo : EIATTR_PARAM_CBANK
	.align		4
        /*000c*/ 	.byte	0x04, 0x0a
        /*000e*/ 	.short	(.L_11 - .L_10)
	.align		4
.L_10:
        /*0010*/ 	.word	index@(.nv.constant0.triton_)
        /*0014*/ 	.short	0x0160
        /*0016*/ 	.short	0x0040


	//----- nvinfo : EIATTR_CBANK_PARAM_SIZE
	.align		4
.L_11:
        /*0018*/ 	.byte	0x03, 0x19
        /*001a*/ 	.short	0x0040


	//----- nvinfo : EIATTR_KPARAM_INFO
	.align		4
        /*001c*/ 	.byte	0x04, 0x17
        /*001e*/ 	.short	(.L_13 - .L_12)
.L_12:
        /*0020*/ 	.word	0x00000000
        /*0024*/ 	.short	0x0008
        /*0026*/ 	.short	0x003c
        /*0028*/ 	.byte	0x00, 0xf0, 0x11, 0x00


	//----- nvinfo : EIATTR_KPARAM_INFO
	.align		4
.L_13:
        /*002c*/ 	.byte	0x04, 0x17
        /*002e*/ 	.short	(.L_15 - .L_14)
.L_14:
        /*0030*/ 	.word	0x00000000
        /*0034*/ 	.short	0x0007
        /*0036*/ 	.short	0x0038
        /*0038*/ 	.byte	0x00, 0xf0, 0x11, 0x00


	//----- nvinfo : EIATTR_KPARAM_INFO
	.align		4
.L_15:
        /*003c*/ 	.byte	0x04, 0x17
        /*003e*/ 	.short	(.L_17 - .L_16)
.L_16:
        /*0040*/ 	.word	0x00000000
        /*0044*/ 	.short	0x0006
        /*0046*/ 	.short	0x0030
        /*0048*/ 	.byte	0x00, 0xf0, 0x21, 0x00


	//----- nvinfo : EIATTR_KPARAM_INFO
	.align		4
.L_17:
        /*004c*/ 	.byte	0x04, 0x17
        /*004e*/ 	.short	(.L_19 - .L_18)
.L_18:
        /*0050*/ 	.word	0x00000000
        /*0054*/ 	.short	0x0005
        /*0056*/ 	.short	0x0028
        /*0058*/ 	.byte	0x00, 0xf0, 0x21, 0x00


	//----- nvinfo : EIATTR_KPARAM_INFO
	.align		4
.L_19:
        /*005c*/ 	.byte	0x04, 0x17
        /*005e*/ 	.short	(.L_21 - .L_20)
.L_20:
        /*0060*/ 	.word	0x00000000
        /*0064*/ 	.short	0x0004
        /*0066*/ 	.short	0x0020
        /*0068*/ 	.byte	0x00, 0xf0, 0x21, 0x00


	//----- nvinfo : EIATTR_KPARAM_INFO
	.align		4
.L_21:
        /*006c*/ 	.byte	0x04, 0x17
        /*006e*/ 	.short	(.L_23 - .L_22)
.L_22:
        /*0070*/ 	.word	0x00000000
        /*0074*/ 	.short	0x0003
        /*0076*/ 	.short	0x0018
        /*0078*/ 	.byte	0x00, 0xf0, 0x21, 0x00


	//----- nvinfo : EIATTR_KPARAM_INFO
	.align		4
.L_23:
        /*007c*/ 	.byte	0x04, 0x17
        /*007e*/ 	.short	(.L_25 - .L_24)
.L_24:
        /*0080*/ 	.word	0x00000000
        /*0084*/ 	.short	0x0002
        /*0086*/ 	.short	0x0010
        /*0088*/ 	.byte	0x00, 0xf0, 0x21, 0x00


	//----- nvinfo : EIATTR_KPARAM_INFO
	.align		4
.L_25:
        /*008c*/ 	.byte	0x04, 0x17
        /*008e*/ 	.short	(.L_27 - .L_26)
.L_26:
        /*0090*/ 	.word	0x00000000
        /*0094*/ 	.short	0x0001
        /*0096*/ 	.short	0x0008
        /*0098*/ 	.byte	0x00, 0xf0, 0x21, 0x00


	//----- nvinfo : EIATTR_KPARAM_INFO
	.align		4
.L_27:
        /*009c*/ 	.byte	0x04, 0x17
        /*009e*/ 	.short	(.L_29 - .L_28)
.L_28:
        /*00a0*/ 	.word	0x00000000
        /*00a4*/ 	.short	0x0000
        /*00a6*/ 	.short	0x0000
        /*00a8*/ 	.byte	0x00, 0xf0, 0x21, 0x00


	//----- nvinfo : EIATTR_MAXREG_COUNT
	.align		4
.L_29:
        /*00ac*/ 	.byte	0x03, 0x1b
        /*00ae*/ 	.short	0x00ff


	//----- nvinfo : EIATTR_COOP_GROUP_MASK_REGIDS
	.align		4
        /*00b0*/ 	.byte	0x04, 0x29
        /*00b2*/ 	.short	(.L_31 - .L_30)


	//   ....[0]....
.L_30:
        /*00b4*/ 	.word	0xffffffff


	//   ....[1]....
        /*00b8*/ 	.word	0xffffffff


	//   ....[2]....
        /*00bc*/ 	.word	0xffffffff


	//   ....[3]....
        /*00c0*/ 	.word	0xffffffff


	//   ....[4]....
        /*00c4*/ 	.word	0xffffffff


	//   ....[5]....
        /*00c8*/ 	.word	0xffffffff


	//----- nvinfo : EIATTR_COOP_GROUP_INSTR_OFFSETS
	.align		4
.L_31:
        /*00cc*/ 	.byte	0x04, 0x28
        /*00ce*/ 	.short	(.L_33 - .L_32)


	//   ....[0]....
.L_32:
        /*00d0*/ 	.word	0x00000330


	//   ....[1]....
        /*00d4*/ 	.word	0x00000350


	//   ....[2]....
        /*00d8*/ 	.word	0x00000370


	//   ....[3]....
        /*00dc*/ 	.word	0x000003a0


	//   ....[4]....
        /*00e0*/ 	.word	0x000003d0


	//   ....[5]....
        /*00e4*/ 	.word	0x00000460


	//----- nvinfo : EIATTR_EXIT_INSTR_OFFSETS
	.align		4
.L_33:
        /*00e8*/ 	.byte	0x04, 0x1c
        /*00ea*/ 	.short	(.L_35 - .L_34)


	//   ....[0]....
.L_34:
        /*00ec*/ 	.word	0x00000540


	//   ....[1]....
        /*00f0*/ 	.word	0x00000560


	//----- nvinfo : EIATTR_MAX_THREADS
	.align		4
.L_35:
        /*00f4*/ 	.byte	0x04, 0x05
        /*00f6*/ 	.short	(.L_37 - .L_36)
.L_36:
        /*00f8*/ 	.word	0x00000040
        /*00fc*/ 	.word	0x00000001
        /*0100*/ 	.word	0x00000001
.L_37:


//--------------------- .nv.rel.action            --------------------------
	.section	.nv.rel.action,"",@"SHT_CUDA_RELOCINFO"
	.align	8
	.sectionentsize	8
        /*0000*/ 	.byte	0x73, 0x00, 0x00, 0x00, 0x00, 0x00, 0x00, 0x00, 0x00, 0x00, 0x00, 0x11, 0x25, 0x00, 0x05, 0x36


//--------------------- .nv.constant0.triton_     --------------------------
	.section	.nv.constant0.triton_,"a",@progbits
	.align	4
.nv.constant0.triton_:
	.zero		416


//--------------------- .text.triton_             --------------------------
	.section	.text.triton_,"ax",@progbits
	.sectionflags	@"SHF_BARRIERS=1"
	.sectioninfo	@"SHI_REGISTERS=28"
	.align	128
        .global         triton_
        .type           triton_,@function
        .size           triton_,(.L_x_1 - triton_)
        .other          triton_,@"STO_CUDA_ENTRY STV_DEFAULT"
triton_:
.text.triton_:
[----:B------:R-:W-:-:S02]  /*0000*/  MOV R1, c[0x0][0x28] ;  /* 0x00000a0000017a02 */ /* 0x000fc40000000f00 */
[----:B------:R-:W0:Y:S01]  /*0010*/  S2R R15, SR_CTAID.X ;  /* 0x00000000000f7919 */ /* 0x000e220000002500 */
[----:B------:R-:W-:Y:S01]  /*0020*/  CS2R R4, SRZ ;  /* 0x0000000000047805 */ /* 0x000fe2000001ff00 */
[----:B------:R-:W-:Y:S01]  /*0030*/  ULDC.64 UR4, c[0x0][0x118] ;  /* 0x0000460000047ab9 */ /* 0x000fe20000000a00 */
[----:B------:R-:W-:Y:S01]  /*0040*/  IMAD.MOV.U32 R25, RZ, RZ, 0x4 ;  /* 0x00000004ff197424 */ /* 0x000fe200078e00ff */
[----:B------:R-:W1:Y:S01]  /*0050*/  S2R R22, SR_TID.X ;  /* 0x0000000000167919 */ /* 0x000e620000002100 */
[C---:B0-----:R-:W-:Y:S01]  /*0060*/  IMAD.HI R0, R15.reuse, 0x2e8ba2e9, RZ ;  /* 0x2e8ba2e90f007827 */ /* 0x041fe200078e02ff */
[----:B------:R-:W-:-:S04]  /*0070*/  ISETP.GE.AND P0, PT, R15, c[0x0][0x198], PT ;  /* 0x000066000f007a0c */ /* 0x000fc80003f06270 */
[----:B------:R-:W-:-:S04]  /*0080*/  SHF.R.U32.HI R3, RZ, 0x1f, R0 ;  /* 0x0000001fff037819 */ /* 0x000fc80000011600 */
[----:B------:R-:W-:Y:S02]  /*0090*/  LEA.HI.SX32 R14, R0, R3, 0x1b ;  /* 0x00000003000e7211 */ /* 0x000fe400078fdaff */
[----:B------:R-:W-:Y:S02]  /*00a0*/  MOV R3, 0x8 ;  /* 0x0000000800037802 */ /* 0x000fe40000000f00 */
[----:B-1----:R-:W-:Y:S01]  /*00b0*/  LOP3.LUT R0, R22, 0x3f, RZ, 0xc0, !PT ;  /* 0x0000003f16007812 */ /* 0x002fe200078ec0ff */
[C---:B------:R-:W-:Y:S02]  /*00c0*/  IMAD R15, R14.reuse, -0xb0, R15 ;  /* 0xffffff500e0f7824 */ /* 0x040fe400078e020f */
[----:B------:R-:W-:Y:S01]  /*00d0*/  IMAD.WIDE R2, R14, R3, c[0x0][0x160] ;  /* 0x000058000e027625 */ /* 0x000fe200078e0203 */
[----:B------:R-:W-:-:S03]  /*00e0*/  ISETP.LT.U32.AND P1, PT, R0, 0x32, !P0 ;  /* 0x000000320000780c */ /* 0x000fc60004721070 */
[----:B------:R-:W-:Y:S01]  /*00f0*/  IMAD R7, R0, 0xb0, R15 ;  /* 0x000000b000077824 */ /* 0x000fe200078e020f */
[----:B------:R0:W2:Y:S01]  /*0100*/  @!P0 LDG.E.EL.64 R4, [R2.64] ;  /* 0x0000000402048981 */ /* 0x0000a2000c2e1b00 */
[----:B------:R-:W-:Y:S02]  /*0110*/  CS2R R16, SRZ ;  /* 0x0000000000107805 */ /* 0x000fe4000001ff00 */
[C---:B------:R-:W-:Y:S02]  /*0120*/  IMAD R10, R14.reuse, 0x2260, R7 ;  /* 0x000022600e0a7824 */ /* 0x040fe400078e0207 */
[----:B------:R-:W-:Y:S01]  /*0130*/  IMAD.WIDE R6, R14, R25, c[0x0][0x168] ;  /* 0x00005a000e067625 */ /* 0x000fe200078e0219 */
[----:B------:R-:W-:-:S03]  /*0140*/  CS2R R18, SRZ ;  /* 0x0000000000127805 */ /* 0x000fc6000001ff00 */
[CC--:B------:R-:W-:Y:S01]  /*0150*/  IMAD.WIDE R8, R10.reuse, R25.reuse, c[0x0][0x170] ;  /* 0x00005c000a087625 */ /* 0x0c0fe200078e0219 */
[----:B------:R1:W3:Y:S03]  /*0160*/  @!P0 LDG.E.EL R16, [R6.64] ;  /* 0x0000000406108981 */ /* 0x0002e6000c2e1900 */
[-C--:B------:R-:W-:Y:S01]  /*0170*/  IMAD.WIDE R10, R10, R25.reuse, c[0x0][0x180] ;  /* 0x000060000a0a7625 */ /* 0x080fe200078e0219 */
[----:B------:R4:W5:Y:S03]  /*0180*/  @P1 LDG.E R17, [R8.64] ;  /* 0x0000000408111981 */ /* 0x000966000c1e1900 */
[-C--:B0-----:R-:W-:Y:S01]  /*0190*/  IMAD.WIDE R2, R15, R25.reuse, c[0x0][0x178] ;  /* 0x00005e000f027625 */ /* 0x081fe200078e0219 */
[----:B------:R-:W5:Y:S04]  /*01a0*/  @P1 LDG.E R19, [R10.64] ;  /* 0x000000040a131981 */ /* 0x000f68000c1e1900 */
[----:B------:R0:W5:Y:S01]  /*01b0*/  @!P0 LDG.E.EL R18, [R2.64] ;  /* 0x0000000402128981 */ /* 0x000162000c2e1900 */
[----:B------:R-:W-:Y:S01]  /*01c0*/  MOV R21, RZ ;  /* 0x000000ff00157202 */ /* 0x000fe20000000f00 */
[----:B------:R-:W-:-:S05]  /*01d0*/  IMAD.WIDE R12, R14, R25, c[0x0][0x188] ;  /* 0x000062000e0c7625 */ /* 0x000fca00078e0219 */
[----:B------:R-:W5:Y:S01]  /*01e0*/  @!P0 LDG.E.EL R21, [R12.64] ;  /* 0x000000040c158981 */ /* 0x000f62000c2e1900 */
[----:B-1----:R-:W1:Y:S01]  /*01f0*/  I2F.F64.U32 R6, R0 ;  /* 0x0000000000067312 */ /* 0x002e620000201800 */
[----:B------:R-:W-:Y:S01]  /*0200*/  ISETP.EQ.AND P0, PT, R0, RZ, !P0 ;  /* 0x000000ff0000720c */ /* 0x000fe20004702270 */
[----:B--2---:R-:W4:-:S04]  /*0210*/  DSETP.NAN.AND P3, PT, R4, R4, PT ;  /* 0x000000040400722a */ /* 0x004f080003f68000 */
[----:B------:R-:W0:Y:S02]  /*0220*/  DSETP.GEU.AND P2, PT, R4, 50, PT ;  /* 0x404900000400742a */ /* 0x000e240003f4e000 */
[----:B----4-:R-:W-:Y:S02]  /*0230*/  FSEL R9, R4, RZ, P3 ;  /* 0x000000ff04097208 */ /* 0x010fe40001800000 */
[----:B------:R-:W-:Y:S02]  /*0240*/  FSEL R23, R5, 3.140625, P3 ;  /* 0x4049000005177808 */ /* 0x000fe40001800000 */
[----:B---3--:R-:W-:Y:S02]  /*0250*/  LOP3.LUT P3, RZ, R16, 0x7fffffff, RZ, 0xc0, !PT ;  /* 0x7fffffff10ff7812 */ /* 0x008fe4000786c0ff */
[----:B0-----:R-:W-:Y:S02]  /*0260*/  FSEL R2, R4, R9, !P2 ;  /* 0x0000000904027208 */ /* 0x001fe40005000000 */
[----:B-----5:R-:W-:-:S02]  /*0270*/  SEL R17, R17, RZ, P1 ;  /* 0x000000ff11117207 */ /* 0x020fc40000800000 */
[----:B------:R-:W-:Y:S02]  /*0280*/  FSEL R3, R5, R23, !P2 ;  /* 0x0000001705037208 */ /* 0x000fe40005000000 */
[----:B------:R-:W-:Y:S01]  /*0290*/  SEL R19, R19, RZ, P1 ;  /* 0x000000ff13137207 */ /* 0x000fe20000800000 */
[----:B------:R-:W-:-:S03]  /*02a0*/  FADD R18, R17, R18 ;  /* 0x0000001211127221 */ /* 0x000fc60000000000 */
[----:B-1----:R0:W1:Y:S02]  /*02b0*/  DSETP.GT.AND P2, PT, R2, R6, PT ;  /* 0x000000060200722a */ /* 0x0020640003f44000 */
[----:B0-----:R-:W-:Y:S01]  /*02c0*/  SHF.R.U32.HI R6, RZ, 0x3, R22 ;  /* 0x00000003ff067819 */ /* 0x001fe20000011616 */
[----:B------:R-:W-:-:S03]  /*02d0*/  FADD R18, R19, R18 ;  /* 0x0000001213127221 */ /* 0x000fc60000000000 */
[----:B------:R-:W-:Y:S02]  /*02e0*/  LOP3.LUT R6, R6, 0x4, RZ, 0xc0, !PT ;  /* 0x0000000406067812 */ /* 0x000fe400078ec0ff */
[----:B-1----:R-:W-:Y:S02]  /*02f0*/  @P3 FSEL R18, R18, RZ, P2 ;  /* 0x000000ff12123208 */ /* 0x002fe40001000000 */
[----:B------:R-:W-:Y:S02]  /*0300*/  ISETP.GE.AND P2, PT, R22, 0x2, PT ;  /* 0x000000021600780c */ /* 0x000fe40003f46270 */
[----:B------:R-:W-:Y:S02]  /*0310*/  FSEL R18, R18, RZ, P1 ;  /* 0x000000ff12127208 */ /* 0x000fe40000800000 */
[----:B------:R-:W-:-:S03]  /*0320*/  LOP3.LUT P1, RZ, R22, 0x1f, RZ, 0xc0, !PT ;  /* 0x0000001f16ff7812 */ /* 0x000fc6000782c0ff */
[----:B------:R-:W0:Y:S02]  /*0330*/  SHFL.BFLY PT, R3, R18, 0x10, 0x1f ;  /* 0x0e001f0012037f89 */ /* 0x000e2400000e0000 */
[----:B0-----:R-:W-:-:S05]  /*0340*/  FADD R3, R18, R3 ;  /* 0x0000000312037221 */ /* 0x001fca0000000000 */
[----:B------:R-:W0:Y:S02]  /*0350*/  SHFL.BFLY PT, R2, R3, 0x8, 0x1f ;  /* 0x0d001f0003027f89 */ /* 0x000e2400000e0000 */
[----:B0-----:R-:W-:-:S05]  /*0360*/  FADD R2, R3, R2 ;  /* 0x0000000203027221 */ /* 0x001fca0000000000 */
[----:B------:R-:W0:Y:S02]  /*0370*/  SHFL.BFLY PT, R5, R2, 0x4, 0x1f ;  /* 0x0c801f0002057f89 */ /* 0x000e2400000e0000 */
[----:B0-----:R-:W-:Y:S01]  /*0380*/  FADD R5, R2, R5 ;  /* 0x0000000502057221 */ /* 0x001fe20000000000 */
[----:B------:R-:W-:-:S04]  /*0390*/  LOP3.LUT R2, R22, 0x1, RZ, 0xc0, !PT ;  /* 0x0000000116027812 */ /* 0x000fc800078ec0ff */
[----:B------:R-:W0:Y:S02]  /*03a0*/  SHFL.BFLY PT, R4, R5, 0x2, 0x1f ;  /* 0x0c401f0005047f89 */ /* 0x000e2400000e0000 */
[----:B0-----:R-:W-:Y:S01]  /*03b0*/  FADD R4, R5, R4 ;  /* 0x0000000405047221 */ /* 0x001fe20000000000 */
[----:B------:R-:W-:-:S04]  /*03c0*/  IMAD.MOV.U32 R5, RZ, RZ, 0x3e800000 ;  /* 0x3e800000ff057424 */ /* 0x000fc800078e00ff */
[----:B------:R-:W0:Y:S02]  /*03d0*/  SHFL.BFLY PT, R7, R4, 0x1, 0x1f ;  /* 0x0c201f0004077f89 */ /* 0x000e2400000e0000 */
[----:B0-----:R-:W-:-:S05]  /*03e0*/  FADD R7, R4, R7 ;  /* 0x0000000704077221 */ /* 0x001fca0000000000 */
[----:B------:R-:W-:Y:S04]  /*03f0*/  @!P1 STS [R6], R7 ;  /* 0x0000000706009388 */ /* 0x000fe80000000800 */
[----:B------:R-:W-:Y:S06]  /*0400*/  BAR.SYNC 0x0 ;  /* 0x0000000000007b1d */ /* 0x000fec0000000000 */
[----:B------:R-:W0:Y:S01]  /*0410*/  @!P2 LDS R20, [R22.X4] ;  /* 0x000000001614a984 */ /* 0x000e220000004800 */
[----:B------:R-:W-:-:S02]  /*0420*/  ISETP.NE.U32.AND P1, PT, R2, 0x1, PT ;  /* 0x000000010200780c */ /* 0x000fc40003f25070 */
[----:B------:R-:W-:Y:S02]  /*0430*/  FSETP.GT.AND P2, PT, |R21|, 8.50705917302346158658e+37, PT ;  /* 0x7e8000001500780b */ /* 0x000fe40003f44200 */
[----:B------:R-:W-:Y:S02]  /*0440*/  ISETP.LT.AND P1, PT, R22, 0x2, P1 ;  /* 0x000000021600780c */ /* 0x000fe40000f21270 */
[----:B------:R-:W-:Y:S01]  /*0450*/  FSEL R5, R5, 1, P2 ;  /* 0x3f80000005057808 */ /* 0x000fe20001000000 */
[----:B0-----:R-:W0:Y:S02]  /*0460*/  SHFL.BFLY PT, R3, R20, 0x1, 0x1f ;  /* 0x0c201f0014037f89 */ /* 0x001e2400000e0000 */
[----:B0-----:R-:W-:-:S08]  /*0470*/  FADD R3, R20, R3 ;  /* 0x0000000314037221 */ /* 0x001fd00000000000 */
[----:B------:R-:W-:Y:S04]  /*0480*/  @P1 STS [R22.X4], R3 ;  /* 0x0000000316001388 */ /* 0x000fe80000004800 */
[----:B------:R-:W-:Y:S06]  /*0490*/  BAR.SYNC 0x0 ;  /* 0x0000000000007b1d */ /* 0x000fec0000000000 */
[----:B------:R-:W0:Y:S01]  /*04a0*/  LDS R4, [RZ] ;  /* 0x00000000ff047984 */ /* 0x000e220000000800 */
[C---:B------:R-:W-:Y:S01]  /*04b0*/  FSETP.GEU.AND P1, PT, |R21|.reuse, 1.175494350822287508e-38, PT ;  /* 0x008000001500780b */ /* 0x040fe20003f2e200 */
[----:B------:R-:W-:Y:S01]  /*04c0*/  @P2 FMUL R21, R21, 0.25 ;  /* 0x3e80000015152820 */ /* 0x000fe20000400000 */
[----:B------:R-:W-:-:S11]  /*04d0*/  IMAD R3, R14, 0x750, R15 ;  /* 0x000007500e037824 */ /* 0x000fd600078e020f */
[----:B------:R-:W-:Y:S01]  /*04e0*/  @!P1 FMUL R21, R21, 16777216 ;  /* 0x4b80000015159820 */ /* 0x000fe20000400000 */
[----:B------:R-:W-:-:S03]  /*04f0*/  @!P1 FMUL R5, R5, 16777216 ;  /* 0x4b80000005059820 */ /* 0x000fc60000400000 */
[----:B------:R-:W1:Y:S02]  /*0500*/  MUFU.RCP R2, R21 ;  /* 0x0000001500027308 */ /* 0x000e640000001000 */
[----:B-1----:R-:W-:Y:S01]  /*0510*/  FMUL R5, R2, R5 ;  /* 0x0000000502057220 */ /* 0x002fe20000400000 */
[----:B------:R-:W-:-:S03]  /*0520*/  IMAD.WIDE R2, R3, R25, c[0x0][0x190] ;  /* 0x0000640003027625 */ /* 0x000fc600078e0219 */
[----:B0-----:R-:W-:Y:S01]  /*0530*/  FMUL R5, R4, R5 ;  /* 0x0000000504057220 */ /* 0x001fe20000400000 */
[----:B------:R-:W-:Y:S06]  /*0540*/  @!P0 EXIT ;  /* 0x000000000000894d */ /* 0x000fec0003800000 */
[----:B------:R-:W-:Y:S01]  /*0550*/  STG.E [R2.64], R5 ;  /* 0x0000000502007986 */ /* 0x000fe2000c101904 */
[----:B------:R-:W-:Y:S05]  /*0560*/  EXIT ;  /* 0x000000000000794d */ /* 0x000fea0003800000 */
.L_x_0:
[----:B------:R-:W-:-:S00]  /*0570*/  BRA `(.L_x_0) ;  /* 0xfffffff000007947 */ /* 0x000fc0000383ffff */
[----:B------:R-:W-:-:S00]  /*0580*/  NOP ;  /* 0x0000000000007918 */ /* 0x000fc00000000000 */
[----:B------:R-:W-:-:S00]  /*0590*/  NOP ;  /* 0x0000000000007918 */ /* 0x000fc00000000000 */
[----:B------:R-:W-:-:S00]  /*05a0*/  NOP ;  /* 0x0000000000007918 */ /* 0x000fc00000000000 */
[----:B------:R-:W-:-:S00]  /*05b0*/  NOP ;  /* 0x0000000000007918 */ /* 0x000fc00000000000 */
[----:B------:R-:W-:-:S00]  /*05c0*/  NOP ;  /* 0x0000000000007918 */ /* 0x000fc00000000000 */
[----:B------:R-:W-:-:S00]  /*05d0*/  NOP ;  /* 0x0000000000007918 */ /* 0x000fc00000000000 */
[----:B------:R-:W-:-:S00]  /*05e0*/  NOP ;  /* 0x0000000000007918 */ /* 0x000fc00000000000 */
[----:B------:R-:W-:-:S00]  /*05f0*/  NOP ;  /* 0x0000000000007918 */ /* 0x000fc00000000000 */
.L_x_1:


//--------------------- .nv.shared.triton_        --------------------------
	.section	.nv.shared.triton_,"aw",@nobits
	.align	16
